	.headerflags	@"EF_CUDA_TEXMODE_UNIFIED EF_CUDA_64BIT_ADDRESS EF_CUDA_ACCELERATORS EF_CUDA_SM90 EF_CUDA_VIRTUAL_SM(EF_CUDA_SM90)"
	.elftype	@"ET_EXEC"


//--------------------- .nv.info                  --------------------------
	.section	.nv.info,"",@"SHT_CUDA_INFO"
	.align	4


	//----- nvinfo : EIATTR_REGCOUNT
	.align		4
        /*0000*/ 	.byte	0x04, 0x2f
        /*0002*/ 	.short	(.L_1 - .L_0)
	.align		4
.L_0:
        /*0004*/ 	.word	index@(triton_poi_fused_convolution_relu_26)
        /*0008*/ 	.word	0x00000012


	//----- nvinfo : EIATTR_MIN_STACK_SIZE
	.align		4
.L_1:
        /*000c*/ 	.byte	0x04, 0x12
        /*000e*/ 	.short	(.L_3 - .L_2)
	.align		4
.L_2:
        /*0010*/ 	.word	index@(triton_poi_fused_convolution_relu_26)
        /*0014*/ 	.word	0x00000000


	//----- nvinfo : EIATTR_FRAME_SIZE
	.align		4
.L_3:
        /*0018*/ 	.byte	0x04, 0x11
        /*001a*/ 	.short	(.L_5 - .L_4)
	.align		4
.L_4:
        /*001c*/ 	.word	index@(triton_poi_fused_convolution_relu_26)
        /*0020*/ 	.word	0x00000000


	//----- nvinfo : EIATTR_MIN_STACK_SIZE
	.align		4
.L_5:
        /*0024*/ 	.byte	0x04, 0x12
        /*0026*/ 	.short	(.L_7 - .L_6)
	.align		4
.L_6:
        /*0028*/ 	.word	index@(triton_poi_fused_convolution_relu_26)
        /*002c*/ 	.word	0x00000000
.L_7:


//--------------------- .nv.info.triton_poi_fused_convolution_relu_26 --------------------------
	.section	.nv.info.triton_poi_fused_convolution_relu_26,"",@"SHT_CUDA_INFO"
	.sectionflags	@""
	.align	4


	//----- nvinfo : EIATTR_CUDA_API_VERSION
	.align		4
        /*0000*/ 	.byte	0x04, 0x37
        /*0002*/ 	.short	(.L_9 - .L_8)
.L_8:
        /*0004*/ 	.word	0x0000007c


	//----- nvinfo : EIATTR_KPARAM_INFO
	.align		4
.L_9:
        /*0008*/ 	.byte	0x04, 0x17
        /*000a*/ 	.short	(.L_11 - .L_10)
.L_10:
        /*000c*/ 	.word	0x00000000
        /*0010*/ 	.short	0x0002
        /*0012*/ 	.short	0x0010
        /*0014*/ 	.byte	0x00, 0xf0, 0x11, 0x00


	//----- nvinfo : EIATTR_KPARAM_INFO
	.align		4
.L_11:
        /*0018*/ 	.byte	0x04, 0x17
        /*001a*/ 	.short	(.L_13 - .L_12)
.L_12:
        /*001c*/ 	.word	0x00000000
        /*0020*/ 	.short	0x0001
        /*0022*/ 	.short	0x0008
        /*0024*/ 	.byte	0x00, 0xf4, 0x21, 0x00


	//----- nvinfo : EIATTR_KPARAM_INFO
	.align		4
.L_13:
        /*0028*/ 	.byte	0x04, 0x17
        /*002a*/ 	.short	(.L_15 - .L_14)
.L_14:
        /*002c*/ 	.word	0x00000000
        /*0030*/ 	.short	0x0000
        /*0032*/ 	.short	0x0000
        /*0034*/ 	.byte	0x00, 0xf4, 0x21, 0x00


	//----- nvinfo : EIATTR_SPARSE_MMA_MASK
	.align		4
.L_15:
        /*0038*/ 	.byte	0x03, 0x50
        /*003a*/ 	.short	0x0000


	//----- nvinfo : EIATTR_MAXREG_COUNT
	.align		4
        /*003c*/ 	.byte	0x03, 0x1b
        /*003e*/ 	.short	0x00ff


	//----- nvinfo : EIATTR_EXIT_INSTR_OFFSETS
	.align		4
        /*0040*/ 	.byte	0x04, 0x1c
        /*0042*/ 	.short	(.L_17 - .L_16)


	//   ....[0]....
.L_16:
        /*0044*/ 	.word	0x00000390


	//----- nvinfo : EIATTR_REQNTID
	.align		4
.L_17:
        /*0048*/ 	.byte	0x04, 0x10
        /*004a*/ 	.short	(.L_19 - .L_18)
.L_18:
        /*004c*/ 	.word	0x00000080
        /*0050*/ 	.word	0x00000001
        /*0054*/ 	.word	0x00000001


	//----- nvinfo : EIATTR_CBANK_PARAM_SIZE
	.align		4
.L_19:
        /*0058*/ 	.byte	0x03, 0x19
        /*005a*/ 	.short	0x0014


	//----- nvinfo : EIATTR_PARAM_CBANK
	.align		4
        /*005c*/ 	.byte	0x04, 0x0a
        /*005e*/ 	.short	(.L_21 - .L_20)
	.align		4
.L_20:
        /*0060*/ 	.word	index@(.nv.constant0.triton_poi_fused_convolution_relu_26)
        /*0064*/ 	.short	0x0210
        /*0066*/ 	.short	0x0014


	//----- nvinfo : EIATTR_SW_WAR
	.align		4
.L_21:
        /*0068*/ 	.byte	0x04, 0x36
        /*006a*/ 	.short	(.L_23 - .L_22)
.L_22:
        /*006c*/ 	.word	0x00000008
.L_23:


//--------------------- .nv.callgraph             --------------------------
	.section	.nv.callgraph,"",@"SHT_CUDA_CALLGRAPH"
	.align	4
	.sectionentsize	8
	.align		4
        /*0000*/ 	.word	0x00000000
	.align		4
        /*0004*/ 	.word	0xffffffff
	.align		4
        /*0008*/ 	.word	0x00000000
	.align		4
        /*000c*/ 	.word	0xfffffffe
	.align		4
        /*0010*/ 	.word	0x00000000
	.align		4
        /*0014*/ 	.word	0xfffffffd
	.align		4
        /*0018*/ 	.word	0x00000000
	.align		4
        /*001c*/ 	.word	0xfffffffc


//--------------------- .text.triton_poi_fused_convolution_relu_26 --------------------------
	.section	.text.triton_poi_fused_convolution_relu_26,"ax",@progbits
	.align	128
        .global         triton_poi_fused_convolution_relu_26
        .type           triton_poi_fused_convolution_relu_26,@function
        .size           triton_poi_fused_convolution_relu_26,(.L_x_1 - triton_poi_fused_convolution_relu_26)
        .other          triton_poi_fused_convolution_relu_26,@"STO_CUDA_ENTRY STV_DEFAULT"
triton_poi_fused_convolution_relu_26:
.text.triton_poi_fused_convolution_relu_26:
[----:B------:R-:W-:Y:S01]  /*0000*/  LDC R1, c[0x0][0x28] ;  /* 0x00000a00ff017b82 */ /* 0x000fe20000000800 */
[----:B------:R-:W1:Y:S07]  /*0010*/  S2R R0, SR_TID.X ;  /* 0x0000000000007919 */ /* 0x000e6e0000002100 */
[----:B------:R-:W2:Y:S01]  /*0020*/  LDC.64 R2, c[0x0][0x218] ;  /* 0x00008600ff027b82 */ /* 0x000ea20000000a00 */
[----:B------:R-:W-:Y:S01]  /*0030*/  ULDC.64 UR4, c[0x0][0x208] ;  /* 0x0000820000047ab9 */ /* 0x000fe20000000a00 */
[----:B------:R-:W3:Y:S06]  /*0040*/  S2R R9, SR_CTAID.X ;  /* 0x0000000000097919 */ /* 0x000eec0000002500 */
[----:B------:R-:W4:Y:S01]  /*0050*/  LDC.64 R4, c[0x0][0x210] ;  /* 0x00008400ff047b82 */ /* 0x000f220000000a00 */
[----:B-1----:R-:W-:-:S05]  /*0060*/  IMAD.SHL.U32 R0, R0, 0x4, RZ ;  /* 0x0000000400007824 */ /* 0x002fca00078e00ff */
[----:B------:R-:W-:-:S05]  /*0070*/  LOP3.LUT R0, R0, 0x1fc, RZ, 0xc0, !PT ;  /* 0x000001fc00007812 */ /* 0x000fca00078ec0ff */
[----:B---3--:R-:W-:-:S04]  /*0080*/  IMAD R9, R9, 0x400, R0 ;  /* 0x0000040009097824 */ /* 0x008fc800078e0200 */
[----:B------:R-:W-:-:S04]  /*0090*/  IMAD.HI R6, R9, 0x43b3d5b, RZ ;  /* 0x043b3d5b09067827 */ /* 0x000fc800078e02ff */
[----:B------:R-:W-:Y:S01]  /*00a0*/  VIADD R0, R9, 0x200 ;  /* 0x0000020009007836 */ /* 0x000fe20000000000 */
[----:B------:R-:W-:-:S03]  /*00b0*/  SHF.R.U32.HI R7, RZ, 0x1f, R6 ;  /* 0x0000001fff077819 */ /* 0x000fc60000011606 */
[----:B------:R-:W-:Y:S01]  /*00c0*/  IMAD.HI R0, R0, 0x43b3d5b, RZ ;  /* 0x043b3d5b00007827 */ /* 0x000fe200078e02ff */
[----:B------:R-:W-:-:S04]  /*00d0*/  LEA.HI.SX32 R7, R6, R7, 0x1d ;  /* 0x0000000706077211 */ /* 0x000fc800078feaff */
[----:B------:R-:W-:Y:S02]  /*00e0*/  SHF.R.U32.HI R11, RZ, 0x1f, R0 ;  /* 0x0000001fff0b7819 */ /* 0x000fe40000011600 */
[----:B------:R-:W-:Y:S02]  /*00f0*/  SHF.R.S32.HI R6, RZ, 0x1f, R7 ;  /* 0x0000001fff067819 */ /* 0x000fe40000011407 */
[----:B------:R-:W-:Y:S02]  /*0100*/  LEA.HI.SX32 R0, R0, R11, 0x1d ;  /* 0x0000000b00007211 */ /* 0x000fe400078feaff */
[----:B------:R-:W-:Y:S02]  /*0110*/  LEA.HI R6, R6, R7, RZ, 0x8 ;  /* 0x0000000706067211 */ /* 0x000fe400078f40ff */
[----:B------:R-:W-:Y:S02]  /*0120*/  SHF.R.S32.HI R11, RZ, 0x1f, R0 ;  /* 0x0000001fff0b7819 */ /* 0x000fe40000011400 */
[----:B------:R-:W-:-:S02]  /*0130*/  LOP3.LUT R6, R6, 0xffffff00, RZ, 0xc0, !PT ;  /* 0xffffff0006067812 */ /* 0x000fc400078ec0ff */
[----:B------:R-:W-:-:S03]  /*0140*/  LEA.HI R8, R11, R0, RZ, 0x8 ;  /* 0x000000000b087211 */ /* 0x000fc600078f40ff */
[----:B------:R-:W-:Y:S01]  /*0150*/  IMAD.IADD R11, R7, 0x1, -R6 ;  /* 0x00000001070b7824 */ /* 0x000fe200078e0a06 */
[----:B------:R-:W-:Y:S01]  /*0160*/  LOP3.LUT R7, R8, 0xffffff00, RZ, 0xc0, !PT ;  /* 0xffffff0008077812 */ /* 0x000fe200078ec0ff */
[----:B----4-:R-:W-:-:S04]  /*0170*/  IMAD.WIDE R8, R9, 0x4, R4 ;  /* 0x0000000409087825 */ /* 0x010fc800078e0204 */
[----:B--2---:R-:W-:-:S04]  /*0180*/  IMAD.WIDE R10, R11, 0x4, R2 ;  /* 0x000000040b0a7825 */ /* 0x004fc800078e0202 */
[----:B------:R-:W-:Y:S02]  /*0190*/  IMAD.IADD R13, R0, 0x1, -R7 ;  /* 0x00000001000d7824 */ /* 0x000fe400078e0a07 */
[----:B------:R-:W2:Y:S02]  /*01a0*/  LDG.E.128 R4, desc[UR4][R8.64] ;  /* 0x0000000408047981 */ /* 0x000ea4000c1e1d00 */
[----:B------:R-:W-:Y:S02]  /*01b0*/  IMAD.WIDE R2, R13, 0x4, R2 ;  /* 0x000000040d027825 */ /* 0x000fe400078e0202 */
[----:B------:R-:W2:Y:S04]  /*01c0*/  LDG.E.EL R10, desc[UR4][R10.64] ;  /* 0x000000040a0a7981 */ /* 0x000ea8000c2e1900 */
[----:B------:R-:W3:Y:S04]  /*01d0*/  LDG.E.EL R2, desc[UR4][R2.64] ;  /* 0x0000000402027981 */ /* 0x000ee8000c2e1900 */
[----:B------:R-:W3:Y:S01]  /*01e0*/  LDG.E.128 R12, desc[UR4][R8.64+0x800] ;  /* 0x00080004080c7981 */ /* 0x000ee2000c1e1d00 */
[CC--:B--2---:R-:W-:Y:S01]  /*01f0*/  FSETP.GEU.AND P6, PT, R5.reuse, -R10.reuse, PT ;  /* 0x8000000a0500720b */ /* 0x0c4fe20003fce000 */
[--C-:B------:R-:W-:Y:S01]  /*0200*/  FADD R5, R5, R10.reuse ;  /* 0x0000000a05057221 */ /* 0x100fe20000000000 */
[CC--:B------:R-:W-:Y:S01]  /*0210*/  FSETP.GEU.AND P0, PT, R6.reuse, -R10.reuse, PT ;  /* 0x8000000a0600720b */ /* 0x0c0fe20003f0e000 */
[--C-:B------:R-:W-:Y:S01]  /*0220*/  FADD R6, R6, R10.reuse ;  /* 0x0000000a06067221 */ /* 0x100fe20000000000 */
[C---:B------:R-:W-:Y:S01]  /*0230*/  FSETP.GEU.AND P1, PT, R7.reuse, -R10, PT ;  /* 0x8000000a0700720b */ /* 0x040fe20003f2e000 */
[----:B------:R-:W-:Y:S01]  /*0240*/  FADD R7, R7, R10 ;  /* 0x0000000a07077221 */ /* 0x000fe20000000000 */
[----:B------:R-:W-:-:S02]  /*0250*/  SEL R5, R5, RZ, P6 ;  /* 0x000000ff05057207 */ /* 0x000fc40003000000 */
[CC--:B---3--:R-:W-:Y:S01]  /*0260*/  FSETP.GEU.AND P3, PT, R13.reuse, -R2.reuse, PT ;  /* 0x800000020d00720b */ /* 0x0c8fe20003f6e000 */
[--C-:B------:R-:W-:Y:S01]  /*0270*/  FADD R13, R13, R2.reuse ;  /* 0x000000020d0d7221 */ /* 0x100fe20000000000 */
[CC--:B------:R-:W-:Y:S01]  /*0280*/  FSETP.GEU.AND P4, PT, R14.reuse, -R2.reuse, PT ;  /* 0x800000020e00720b */ /* 0x0c0fe20003f8e000 */
[--C-:B------:R-:W-:Y:S01]  /*0290*/  FADD R14, R14, R2.reuse ;  /* 0x000000020e0e7221 */ /* 0x100fe20000000000 */
[C---:B------:R-:W-:Y:S01]  /*02a0*/  FSETP.GEU.AND P5, PT, R15.reuse, -R2, PT ;  /* 0x800000020f00720b */ /* 0x040fe20003fae000 */
[----:B------:R-:W-:Y:S01]  /*02b0*/  FADD R15, R15, R2 ;  /* 0x000000020f0f7221 */ /* 0x000fe20000000000 */
[C---:B------:R-:W-:Y:S01]  /*02c0*/  FSETP.GEU.AND P2, PT, R4.reuse, -R10, PT ;  /* 0x8000000a0400720b */ /* 0x040fe20003f4e000 */
[----:B------:R-:W-:Y:S01]  /*02d0*/  FADD R4, R4, R10 ;  /* 0x0000000a04047221 */ /* 0x000fe20000000000 */
[C---:B------:R-:W-:Y:S01]  /*02e0*/  FSETP.GEU.AND P6, PT, R12.reuse, -R2, PT ;  /* 0x800000020c00720b */ /* 0x040fe20003fce000 */
[----:B------:R-:W-:Y:S01]  /*02f0*/  FADD R2, R12, R2 ;  /* 0x000000020c027221 */ /* 0x000fe20000000000 */
[----:B------:R-:W-:-:S02]  /*0300*/  SEL R6, R6, RZ, P0 ;  /* 0x000000ff06067207 */ /* 0x000fc40000000000 */
[----:B------:R-:W-:Y:S02]  /*0310*/  SEL R7, R7, RZ, P1 ;  /* 0x000000ff07077207 */ /* 0x000fe40000800000 */
[----:B------:R-:W-:Y:S02]  /*0320*/  SEL R4, R4, RZ, P2 ;  /* 0x000000ff04047207 */ /* 0x000fe40001000000 */
[----:B------:R-:W-:Y:S02]  /*0330*/  SEL R13, R13, RZ, P3 ;  /* 0x000000ff0d0d7207 */ /* 0x000fe40001800000 */
[----:B------:R-:W-:Y:S01]  /*0340*/  SEL R14, R14, RZ, P4 ;  /* 0x000000ff0e0e7207 */ /* 0x000fe20002000000 */
[----:B------:R-:W-:Y:S01]  /*0350*/  STG.E.128 desc[UR4][R8.64], R4 ;  /* 0x0000000408007986 */ /* 0x000fe2000c101d04 */
[----:B------:R-:W-:Y:S02]  /*0360*/  SEL R15, R15, RZ, P5 ;  /* 0x000000ff0f0f7207 */ /* 0x000fe40002800000 */
[----:B------:R-:W-:-:S05]  /*0370*/  SEL R12, R2, RZ, P6 ;  /* 0x000000ff020c7207 */ /* 0x000fca0003000000 */
[----:B------:R-:W-:Y:S01]  /*0380*/  STG.E.128 desc[UR4][R8.64+0x800], R12 ;  /* 0x0008000c08007986 */ /* 0x000fe2000c101d04 */
[----:B------:R-:W-:Y:S05]  /*0390*/  EXIT ;  /* 0x000000000000794d */ /* 0x000fea0003800000 */
.L_x_0:
[----:B------:R-:W-:-:S00]  /*03a0*/  BRA `(.L_x_0) ;  /* 0xfffffffc00fc7947 */ /* 0x000fc0000383ffff */
[----:B------:R-:W-:-:S00]  /*03b0*/  NOP ;  /* 0x0000000000007918 */ /* 0x000fc00000000000 */
        /* <DEDUP_REMOVED lines=12> */
.L_x_1:


//--------------------- .nv.constant0.triton_poi_fused_convolution_relu_26 --------------------------
	.section	.nv.constant0.triton_poi_fused_convolution_relu_26,"a",@progbits
	.sectionflags	@""
	.align	4
.nv.constant0.triton_poi_fused_convolution_relu_26:
	.zero		548
